//
// Generated by NVIDIA NVVM Compiler
//
// Compiler Build ID: CL-36424714
// Cuda compilation tools, release 13.0, V13.0.88
// Based on NVVM 20.0.0
//

.version 9.0
.target sm_100
.address_size 64

	// .globl	_Z8setValuePfif

.visible .entry _Z8setValuePfif(
	.param .u64 .ptr .align 1 _Z8setValuePfif_param_0,
	.param .u32 _Z8setValuePfif_param_1,
	.param .f32 _Z8setValuePfif_param_2
)
{
	.reg .pred 	%p<2>;
	.reg .b32 	%r<3>;
	.reg .b32 	%f<2>;
	.reg .b64 	%rd<5>;

	ld.param.u64 	%rd1, [_Z8setValuePfif_param_0];
	ld.param.u32 	%r1, [_Z8setValuePfif_param_1];
	ld.param.f32 	%f1, [_Z8setValuePfif_param_2];
	mov.u32 	%r2, %tid.x;
	setp.ne.s32 	%p1, %r2, 0;
	@%p1 bra 	$L__BB0_2;
	cvta.to.global.u64 	%rd2, %rd1;
	mul.wide.s32 	%rd3, %r1, 4;
	add.s64 	%rd4, %rd2, %rd3;
	st.global.f32 	[%rd4], %f1;
$L__BB0_2:
	ret;

}


// ===== COMPILED SASS (sm_100) =====

	.target	sm_100

	.elftype	@"ET_EXEC"


//--------------------- .note.nv.tkinfo           --------------------------
	.section	.note.nv.tkinfo,"",@"SHT_NOTE"
	.sectionflags	@"SHF_NOTE_NV_TKINFO"
	.tkinfo
        /*0018*/ 	.word	0x00000002
        /*0030*/ 	.string	""
        /*0030*/ 	.string	"ptxas"
        /*0030*/ 	.string	"Cuda compilation tools, release 13.0, V13.0.88"
        /*0030*/ 	.string	"Build cuda_13.0.r13.0/compiler.36424714_0"
        /*0030*/ 	.string	"-arch sm_100 -m 64 "



//--------------------- .note.nv.cuinfo           --------------------------
	.section	.note.nv.cuinfo,"",@"SHT_NOTE"
	.sectionflags	@"SHF_NOTE_NV_CUINFO"
        /*0018*/ 	.short	0x0002
        /*001a*/ 	.short	0x0064
        /*001c*/ 	.short	0x0082
	.zero		2


//--------------------- .nv.info                  --------------------------
	.section	.nv.info,"",@"SHT_CUDA_INFO"
	.align	4


	//----- nvinfo : EIATTR_REGCOUNT
	.align		4
        /*0000*/ 	.byte	0x04, 0x2f
        /*0002*/ 	.short	(.L_1 - .L_0)
	.align		4
.L_0:
        /*0004*/ 	.word	index@(_Z8setValuePfif)
        /*0008*/ 	.word	0x00000008


	//----- nvinfo : EIATTR_FRAME_SIZE
	.align		4
.L_1:
        /*000c*/ 	.byte	0x04, 0x11
        /*000e*/ 	.short	(.L_3 - .L_2)
	.align		4
.L_2:
        /*0010*/ 	.word	index@(_Z8setValuePfif)
        /*0014*/ 	.word	0x00000000


	//----- nvinfo : EIATTR_MIN_STACK_SIZE
	.align		4
.L_3:
        /*0018*/ 	.byte	0x04, 0x12
        /*001a*/ 	.short	(.L_5 - .L_4)
	.align		4
.L_4:
        /*001c*/ 	.word	index@(_Z8setValuePfif)
        /*0020*/ 	.word	0x00000000
.L_5:


//--------------------- .nv.compat                --------------------------
	.section	.nv.compat,"",@"SHT_CUDA_COMPAT_INFO"
	.align	4
        /*0000*/ 	.byte	0x02, 0x09, 0x00, 0x00, 0x02, 0x02, 0x01, 0x00, 0x02, 0x05, 0x05, 0x00, 0x03, 0x07, 0x01, 0x01
        /*0010*/ 	.byte	0x02, 0x03, 0x00, 0x00, 0x02, 0x06, 0x01, 0x00, 0x04, 0x0b, 0x08, 0x00, 0x09, 0x00, 0x00, 0x00
        /*0020*/ 	.byte	0x00, 0x00, 0x00, 0x00


//--------------------- .nv.info._Z8setValuePfif  --------------------------
	.section	.nv.info._Z8setValuePfif,"",@"SHT_CUDA_INFO"
	.sectionflags	@""
	.align	4


	//----- nvinfo : EIATTR_CUDA_API_VERSION
	.align		4
        /*0000*/ 	.byte	0x04, 0x37
        /*0002*/ 	.short	(.L_7 - .L_6)
.L_6:
        /*0004*/ 	.word	0x00000082


	//----- nvinfo : EIATTR_KPARAM_INFO
	.align		4
.L_7:
        /*0008*/ 	.byte	0x04, 0x17
        /*000a*/ 	.short	(.L_9 - .L_8)
.L_8:
        /*000c*/ 	.word	0x00000000
        /*0010*/ 	.short	0x0002
        /*0012*/ 	.short	0x000c
        /*0014*/ 	.byte	0x00, 0xf0, 0x11, 0x00


	//----- nvinfo : EIATTR_KPARAM_INFO
	.align		4
.L_9:
        /*0018*/ 	.byte	0x04, 0x17
        /*001a*/ 	.short	(.L_11 - .L_10)
.L_10:
        /*001c*/ 	.word	0x00000000
        /*0020*/ 	.short	0x0001
        /*0022*/ 	.short	0x0008
        /*0024*/ 	.byte	0x00, 0xf0, 0x11, 0x00


	//----- nvinfo : EIATTR_KPARAM_INFO
	.align		4
.L_11:
        /*0028*/ 	.byte	0x04, 0x17
        /*002a*/ 	.short	(.L_13 - .L_12)
.L_12:
        /*002c*/ 	.word	0x00000000
        /*0030*/ 	.short	0x0000
        /*0032*/ 	.short	0x0000
        /*0034*/ 	.byte	0x00, 0xf5, 0x21, 0x00


	//----- nvinfo : EIATTR_SPARSE_MMA_MASK
	.align		4
.L_13:
        /*0038*/ 	.byte	0x03, 0x50
        /*003a*/ 	.short	0x0000


	//----- nvinfo : EIATTR_MAXREG_COUNT
	.align		4
        /*003c*/ 	.byte	0x03, 0x1b
        /*003e*/ 	.short	0x00ff


	//----- nvinfo : EIATTR_MERCURY_ISA_VERSION
	.align		4
        /*0040*/ 	.byte	0x03, 0x5f
        /*0042*/ 	.short	0x0101


	//----- nvinfo : EIATTR_VRC_CTA_INIT_COUNT
	.align		4
        /*0044*/ 	.byte	0x02, 0x4a
	.zero		1
	.zero		1


	//----- nvinfo : EIATTR_EXIT_INSTR_OFFSETS
	.align		4
        /*0048*/ 	.byte	0x04, 0x1c
        /*004a*/ 	.short	(.L_15 - .L_14)


	//   ....[0]....
.L_14:
        /*004c*/ 	.word	0x00000030


	//   ....[1]....
        /*0050*/ 	.word	0x00000090


	//----- nvinfo : EIATTR_CBANK_PARAM_SIZE
	.align		4
.L_15:
        /*0054*/ 	.byte	0x03, 0x19
        /*0056*/ 	.short	0x0010


	//----- nvinfo : EIATTR_PARAM_CBANK
	.align		4
        /*0058*/ 	.byte	0x04, 0x0a
        /*005a*/ 	.short	(.L_17 - .L_16)
	.align		4
.L_16:
        /*005c*/ 	.word	index@(.nv.constant0._Z8setValuePfif)
        /*0060*/ 	.short	0x0380
        /*0062*/ 	.short	0x0010


	//----- nvinfo : EIATTR_SW_WAR
	.align		4
.L_17:
        /*0064*/ 	.byte	0x04, 0x36
        /*0066*/ 	.short	(.L_19 - .L_18)
.L_18:
        /*0068*/ 	.word	0x00000008
.L_19:


//--------------------- .nv.callgraph             --------------------------
	.section	.nv.callgraph,"",@"SHT_CUDA_CALLGRAPH"
	.align	4
	.sectionentsize	8
	.align		4
        /*0000*/ 	.word	0x00000000
	.align		4
        /*0004*/ 	.word	0xffffffff
	.align		4
        /*0008*/ 	.word	0x00000000
	.align		4
        /*000c*/ 	.word	0xfffffffe
	.align		4
        /*0010*/ 	.word	0x00000000
	.align		4
        /*0014*/ 	.word	0xfffffffd
	.align		4
        /*0018*/ 	.word	0x00000000
	.align		4
        /*001c*/ 	.word	0xfffffffc


//--------------------- .text._Z8setValuePfif     --------------------------
	.section	.text._Z8setValuePfif,"ax",@progbits
	.align	128
        .global         _Z8setValuePfif
        .type           _Z8setValuePfif,@function
        .size           _Z8setValuePfif,(.L_x_1 - _Z8setValuePfif)
        .other          _Z8setValuePfif,@"STO_CUDA_ENTRY STV_DEFAULT"
_Z8setValuePfif:
.text._Z8setValuePfif:
[----:B------:R-:W-:Y:S01]  /*0000*/  LDC R1, c[0x0][0x37c] ;  /* 0x0000df00ff017b82 */ /* 0x000fe20000000800 */
[----:B------:R-:W0:Y:S02]  /*0010*/  S2R R0, SR_TID.X ;  /* 0x0000000000007919 */ /* 0x000e240000002100 */
[----:B0-----:R-:W-:-:S13]  /*0020*/  ISETP.NE.AND P0, PT, R0, RZ, PT ;  /* 0x000000ff0000720c */ /* 0x001fda0003f05270 */
[----:B------:R-:W-:Y:S05]  /*0030*/  @P0 EXIT ;  /* 0x000000000000094d */ /* 0x000fea0003800000 */
[----:B------:R-:W0:Y:S01]  /*0040*/  LDC.64 R2, c[0x0][0x380] ;  /* 0x0000e000ff027b82 */ /* 0x000e220000000a00 */
[----:B------:R-:W1:Y:S07]  /*0050*/  LDCU.64 UR4, c[0x0][0x358] ;  /* 0x00006b00ff0477ac */ /* 0x000e6e0008000a00 */
[----:B------:R-:W0:Y:S02]  /*0060*/  LDC.64 R4, c[0x0][0x388] ;  /* 0x0000e200ff047b82 */ /* 0x000e240000000a00 */
[----:B0-----:R-:W-:-:S05]  /*0070*/  IMAD.WIDE R2, R4, 0x4, R2 ;  /* 0x0000000404027825 */ /* 0x001fca00078e0202 */
[----:B-1----:R-:W-:Y:S01]  /*0080*/  STG.E desc[UR4][R2.64], R5 ;  /* 0x0000000502007986 */ /* 0x002fe2000c101904 */
[----:B------:R-:W-:Y:S05]  /*0090*/  EXIT ;  /* 0x000000000000794d */ /* 0x000fea0003800000 */
.L_x_0:
[----:B------:R-:W-:-:S00]  /*00a0*/  BRA `(.L_x_0) ;  /* 0xfffffffc00fc7947 */ /* 0x000fc0000383ffff */
[----:B------:R-:W-:-:S00]  /*00b0*/  NOP ;  /* 0x0000000000007918 */ /* 0x000fc00000000000 */
        /* <DEDUP_REMOVED lines=12> */
.L_x_1:


//--------------------- .nv.shared.reserved.0     --------------------------
	.section	.nv.shared.reserved.0,"aw",@nobits
	.weak		__nv_reservedSMEM_offset_0_alias
	.size		__nv_reservedSMEM_offset_0_alias, 0, 64
	.other		__nv_reservedSMEM_offset_0_alias,@"STO_CUDA_RESERVED_SHARED STV_DEFAULT"
__nv_reservedSMEM_offset_0_alias:
	.zero		0
	.zero		64


//--------------------- .nv.constant0._Z8setValuePfif --------------------------
	.section	.nv.constant0._Z8setValuePfif,"a",@progbits
	.sectionflags	@""
	.align	4
.nv.constant0._Z8setValuePfif:
	.zero		912


//--------------------- SYMBOLS --------------------------

	.type		.nv.reservedSmem.offset0,@object
	.size		.nv.reservedSmem.offset0,0x4
